	.headerflags	@"EF_CUDA_TEXMODE_UNIFIED EF_CUDA_64BIT_ADDRESS EF_CUDA_ACCELERATORS EF_CUDA_SM90 EF_CUDA_VIRTUAL_SM(EF_CUDA_SM90)"
	.elftype	@"ET_EXEC"


//--------------------- .nv.info                  --------------------------
	.section	.nv.info,"",@"SHT_CUDA_INFO"
	.align	4


	//----- nvinfo : EIATTR_REGCOUNT
	.align		4
        /*0000*/ 	.byte	0x04, 0x2f
        /*0002*/ 	.short	(.L_3 - .L_2)
	.align		4
.L_2:
        /*0004*/ 	.word	index@(triton_poi_fused__native_batch_norm_legit_no_training_convolution_relu_4)
        /*0008*/ 	.word	0x0000001a


	//----- nvinfo : EIATTR_MIN_STACK_SIZE
	.align		4
.L_3:
        /*000c*/ 	.byte	0x04, 0x12
        /*000e*/ 	.short	(.L_5 - .L_4)
	.align		4
.L_4:
        /*0010*/ 	.word	index@(triton_poi_fused__native_batch_norm_legit_no_training_convolution_relu_4)
        /*0014*/ 	.word	0x00000000


	//----- nvinfo : EIATTR_FRAME_SIZE
	.align		4
.L_5:
        /*0018*/ 	.byte	0x04, 0x11
        /*001a*/ 	.short	(.L_7 - .L_6)
	.align		4
.L_6:
        /*001c*/ 	.word	index@(triton_poi_fused__native_batch_norm_legit_no_training_convolution_relu_4)
        /*0020*/ 	.word	0x00000000


	//----- nvinfo : EIATTR_MIN_STACK_SIZE
	.align		4
.L_7:
        /*0024*/ 	.byte	0x04, 0x12
        /*0026*/ 	.short	(.L_9 - .L_8)
	.align		4
.L_8:
        /*0028*/ 	.word	index@(triton_poi_fused__native_batch_norm_legit_no_training_convolution_relu_4)
        /*002c*/ 	.word	0x00000000
.L_9:


//--------------------- .nv.info.triton_poi_fused__native_batch_norm_legit_no_training_convolution_relu_4 --------------------------
	.section	.nv.info.triton_poi_fused__native_batch_norm_legit_no_training_convolution_relu_4,"",@"SHT_CUDA_INFO"
	.sectionflags	@""
	.align	4


	//----- nvinfo : EIATTR_CUDA_API_VERSION
	.align		4
        /*0000*/ 	.byte	0x04, 0x37
        /*0002*/ 	.short	(.L_11 - .L_10)
.L_10:
        /*0004*/ 	.word	0x0000007c


	//----- nvinfo : EIATTR_KPARAM_INFO
	.align		4
.L_11:
        /*0008*/ 	.byte	0x04, 0x17
        /*000a*/ 	.short	(.L_13 - .L_12)
.L_12:
        /*000c*/ 	.word	0x00000000
        /*0010*/ 	.short	0x0007
        /*0012*/ 	.short	0x0038
        /*0014*/ 	.byte	0x00, 0xf0, 0x11, 0x00


	//----- nvinfo : EIATTR_KPARAM_INFO
	.align		4
.L_13:
        /*0018*/ 	.byte	0x04, 0x17
        /*001a*/ 	.short	(.L_15 - .L_14)
.L_14:
        /*001c*/ 	.word	0x00000000
        /*0020*/ 	.short	0x0006
        /*0022*/ 	.short	0x0030
        /*0024*/ 	.byte	0x00, 0xf4, 0x21, 0x00


	//----- nvinfo : EIATTR_KPARAM_INFO
	.align		4
.L_15:
        /*0028*/ 	.byte	0x04, 0x17
        /*002a*/ 	.short	(.L_17 - .L_16)
.L_16:
        /*002c*/ 	.word	0x00000000
        /*0030*/ 	.short	0x0005
        /*0032*/ 	.short	0x0028
        /*0034*/ 	.byte	0x00, 0xf4, 0x21, 0x00


	//----- nvinfo : EIATTR_KPARAM_INFO
	.align		4
.L_17:
        /*0038*/ 	.byte	0x04, 0x17
        /*003a*/ 	.short	(.L_19 - .L_18)
.L_18:
        /*003c*/ 	.word	0x00000000
        /*0040*/ 	.short	0x0004
        /*0042*/ 	.short	0x0020
        /*0044*/ 	.byte	0x00, 0xf4, 0x21, 0x00


	//----- nvinfo : EIATTR_KPARAM_INFO
	.align		4
.L_19:
        /*0048*/ 	.byte	0x04, 0x17
        /*004a*/ 	.short	(.L_21 - .L_20)
.L_20:
        /*004c*/ 	.word	0x00000000
        /*0050*/ 	.short	0x0003
        /*0052*/ 	.short	0x0018
        /*0054*/ 	.byte	0x00, 0xf4, 0x21, 0x00


	//----- nvinfo : EIATTR_KPARAM_INFO
	.align		4
.L_21:
        /*0058*/ 	.byte	0x04, 0x17
        /*005a*/ 	.short	(.L_23 - .L_22)
.L_22:
        /*005c*/ 	.word	0x00000000
        /*0060*/ 	.short	0x0002
        /*0062*/ 	.short	0x0010
        /*0064*/ 	.byte	0x00, 0xf4, 0x21, 0x00


	//----- nvinfo : EIATTR_KPARAM_INFO
	.align		4
.L_23:
        /*0068*/ 	.byte	0x04, 0x17
        /*006a*/ 	.short	(.L_25 - .L_24)
.L_24:
        /*006c*/ 	.word	0x00000000
        /*0070*/ 	.short	0x0001
        /*0072*/ 	.short	0x0008
        /*0074*/ 	.byte	0x00, 0xf4, 0x21, 0x00


	//----- nvinfo : EIATTR_KPARAM_INFO
	.align		4
.L_25:
        /*0078*/ 	.byte	0x04, 0x17
        /*007a*/ 	.short	(.L_27 - .L_26)
.L_26:
        /*007c*/ 	.word	0x00000000
        /*0080*/ 	.short	0x0000
        /*0082*/ 	.short	0x0000
        /*0084*/ 	.byte	0x00, 0xf4, 0x21, 0x00


	//----- nvinfo : EIATTR_SPARSE_MMA_MASK
	.align		4
.L_27:
        /*0088*/ 	.byte	0x03, 0x50
        /*008a*/ 	.short	0x0000


	//----- nvinfo : EIATTR_MAXREG_COUNT
	.align		4
        /*008c*/ 	.byte	0x03, 0x1b
        /*008e*/ 	.short	0x00ff


	//----- nvinfo : EIATTR_EXIT_INSTR_OFFSETS
	.align		4
        /*0090*/ 	.byte	0x04, 0x1c
        /*0092*/ 	.short	(.L_29 - .L_28)


	//   ....[0]....
.L_28:
        /*0094*/ 	.word	0x00000470


	//----- nvinfo : EIATTR_REQNTID
	.align		4
.L_29:
        /*0098*/ 	.byte	0x04, 0x10
        /*009a*/ 	.short	(.L_31 - .L_30)
.L_30:
        /*009c*/ 	.word	0x00000080
        /*00a0*/ 	.word	0x00000001
        /*00a4*/ 	.word	0x00000001


	//----- nvinfo : EIATTR_CBANK_PARAM_SIZE
	.align		4
.L_31:
        /*00a8*/ 	.byte	0x03, 0x19
        /*00aa*/ 	.short	0x003c


	//----- nvinfo : EIATTR_PARAM_CBANK
	.align		4
        /*00ac*/ 	.byte	0x04, 0x0a
        /*00ae*/ 	.short	(.L_33 - .L_32)
	.align		4
.L_32:
        /*00b0*/ 	.word	index@(.nv.constant0.triton_poi_fused__native_batch_norm_legit_no_training_convolution_relu_4)
        /*00b4*/ 	.short	0x0210
        /*00b6*/ 	.short	0x003c


	//----- nvinfo : EIATTR_SW_WAR
	.align		4
.L_33:
        /*00b8*/ 	.byte	0x04, 0x36
        /*00ba*/ 	.short	(.L_35 - .L_34)
.L_34:
        /*00bc*/ 	.word	0x00000008
.L_35:


//--------------------- .nv.callgraph             --------------------------
	.section	.nv.callgraph,"",@"SHT_CUDA_CALLGRAPH"
	.align	4
	.sectionentsize	8
	.align		4
        /*0000*/ 	.word	0x00000000
	.align		4
        /*0004*/ 	.word	0xffffffff
	.align		4
        /*0008*/ 	.word	0x00000000
	.align		4
        /*000c*/ 	.word	0xfffffffe
	.align		4
        /*0010*/ 	.word	0x00000000
	.align		4
        /*0014*/ 	.word	0xfffffffd
	.align		4
        /*0018*/ 	.word	0x00000000
	.align		4
        /*001c*/ 	.word	0xfffffffc


//--------------------- .nv.constant4             --------------------------
	.section	.nv.constant4,"a",@progbits
	.align	8
	.align		8
.nv.constant4:
        /*0000*/ 	.dword	_$_str
	.align		8
        /*0008*/ 	.dword	_$_str_$_2


//--------------------- .text.triton_poi_fused__native_batch_norm_legit_no_training_convolution_relu_4 --------------------------
	.section	.text.triton_poi_fused__native_batch_norm_legit_no_training_convolution_relu_4,"ax",@progbits
	.align	128
        .global         triton_poi_fused__native_batch_norm_legit_no_training_convolution_relu_4
        .type           triton_poi_fused__native_batch_norm_legit_no_training_convolution_relu_4,@function
        .size           triton_poi_fused__native_batch_norm_legit_no_training_convolution_relu_4,(.L_x_1 - triton_poi_fused__native_batch_norm_legit_no_training_convolution_relu_4)
        .other          triton_poi_fused__native_batch_norm_legit_no_training_convolution_relu_4,@"STO_CUDA_ENTRY STV_DEFAULT"
triton_poi_fused__native_batch_norm_legit_no_training_convolution_relu_4:
.text.triton_poi_fused__native_batch_norm_legit_no_training_convolution_relu_4:
[----:B------:R-:W-:Y:S01]  /*0000*/  LDC R1, c[0x0][0x28] ;  /* 0x00000a00ff017b82 */ /* 0x000fe20000000800 */
[----:B------:R-:W1:Y:S07]  /*0010*/  S2R R0, SR_TID.X ;  /* 0x0000000000007919 */ /* 0x000e6e0000002100 */
[----:B------:R-:W2:Y:S01]  /*0020*/  LDC.64 R20, c[0x0][0x228] ;  /* 0x00008a00ff147b82 */ /* 0x000ea20000000a00 */
[----:B------:R-:W-:Y:S01]  /*0030*/  ULDC.64 UR4, c[0x0][0x208] ;  /* 0x0000820000047ab9 */ /* 0x000fe20000000a00 */
[----:B------:R-:W3:Y:S06]  /*0040*/  S2R R5, SR_CTAID.X ;  /* 0x0000000000057919 */ /* 0x000eec0000002500 */
[----:B------:R-:W4:Y:S08]  /*0050*/  LDC.64 R16, c[0x0][0x218] ;  /* 0x00008600ff107b82 */ /* 0x000f300000000a00 */
[----:B------:R-:W5:Y:S08]  /*0060*/  LDC.64 R18, c[0x0][0x220] ;  /* 0x00008800ff127b82 */ /* 0x000f700000000a00 */
[----:B------:R-:W5:Y:S01]  /*0070*/  LDC.64 R12, c[0x0][0x230] ;  /* 0x00008c00ff0c7b82 */ /* 0x000f620000000a00 */
[----:B-1----:R-:W-:-:S07]  /*0080*/  SHF.L.U32 R0, R0, 0x2, RZ ;  /* 0x0000000200007819 */ /* 0x002fce00000006ff */
[----:B------:R-:W1:Y:S01]  /*0090*/  LDC.64 R8, c[0x0][0x238] ;  /* 0x00008e00ff087b82 */ /* 0x000e620000000a00 */
[----:B---3--:R-:W-:Y:S02]  /*00a0*/  SHF.R.S32.HI R3, RZ, 0x16, R5 ;  /* 0x00000016ff037819 */ /* 0x008fe40000011405 */
[----:B------:R-:W-:Y:S02]  /*00b0*/  LOP3.LUT R0, R0, 0x1fc, RZ, 0xc0, !PT ;  /* 0x000001fc00007812 */ /* 0x000fe400078ec0ff */
[----:B------:R-:W-:Y:S02]  /*00c0*/  SGXT R3, R3, 0x1 ;  /* 0x000000010303781a */ /* 0x000fe40000000200 */
[----:B------:R-:W-:-:S04]  /*00d0*/  LEA R0, R5, R0, 0x9 ;  /* 0x0000000005007211 */ /* 0x000fc800078e48ff */
[----:B------:R-:W-:-:S04]  /*00e0*/  LEA.HI R3, R3, R0, RZ, 0x8 ;  /* 0x0000000003037211 */ /* 0x000fc800078f40ff */
[----:B------:R-:W-:-:S04]  /*00f0*/  SHF.R.S32.HI R3, RZ, 0x8, R3 ;  /* 0x00000008ff037819 */ /* 0x000fc80000011403 */
[----:B------:R-:W-:-:S04]  /*0100*/  LEA.HI R2, R3, R3, RZ, 0x6 ;  /* 0x0000000303027211 */ /* 0x000fc800078f30ff */
[----:B------:R-:W-:-:S04]  /*0110*/  LOP3.LUT R2, R2, 0xffffffc0, RZ, 0xc0, !PT ;  /* 0xffffffc002027812 */ /* 0x000fc800078ec0ff */
[----:B------:R-:W-:Y:S02]  /*0120*/  IADD3 R15, R3, -R2, RZ ;  /* 0x80000002030f7210 */ /* 0x000fe40007ffe0ff */
[----:B------:R-:W3:Y:S03]  /*0130*/  LDC.64 R2, c[0x0][0x210] ;  /* 0x00008400ff027b82 */ /* 0x000ee60000000a00 */
[----:B--2---:R-:W-:-:S05]  /*0140*/  IMAD.WIDE R20, R15, 0x4, R20 ;  /* 0x000000040f147825 */ /* 0x004fca00078e0214 */
[----:B------:R2:W2:Y:S01]  /*0150*/  LDG.E.EL R10, desc[UR4][R20.64] ;  /* 0x00000004140a7981 */ /* 0x0004a2000c2e1900 */
[----:B----4-:R-:W-:-:S04]  /*0160*/  IMAD.WIDE R16, R15, 0x4, R16 ;  /* 0x000000040f107825 */ /* 0x010fc800078e0210 */
[----:B-----5:R-:W-:Y:S01]  /*0170*/  IMAD.WIDE R18, R15, 0x4, R18 ;  /* 0x000000040f127825 */ /* 0x020fe200078e0212 */
[----:B------:R4:W5:Y:S04]  /*0180*/  LDG.E.EL R11, desc[UR4][R16.64] ;  /* 0x00000004100b7981 */ /* 0x000968000c2e1900 */
[----:B------:R-:W5:Y:S01]  /*0190*/  LDG.E.EL R14, desc[UR4][R18.64] ;  /* 0x00000004120e7981 */ /* 0x000f62000c2e1900 */
[----:B---3--:R-:W-:-:S05]  /*01a0*/  IMAD.WIDE R2, R0, 0x4, R2 ;  /* 0x0000000400027825 */ /* 0x008fca00078e0202 */
[----:B------:R-:W5:Y:S01]  /*01b0*/  LDG.E.128 R4, desc[UR4][R2.64] ;  /* 0x0000000402047981 */ /* 0x000f62000c1e1d00 */
[----:B0-2---:R-:W-:-:S04]  /*01c0*/  IMAD.WIDE R20, R15, 0x4, R12 ;  /* 0x000000040f147825 */ /* 0x005fc800078e020c */
[----:B-1----:R-:W-:Y:S01]  /*01d0*/  IMAD.WIDE R22, R15, 0x4, R8 ;  /* 0x000000040f167825 */ /* 0x002fe200078e0208 */
[----:B------:R-:W2:Y:S01]  /*01e0*/  LDG.E.EL R12, desc[UR4][R20.64] ;  /* 0x00000004140c7981 */ /* 0x000ea2000c2e1900 */
[----:B----4-:R-:W-:Y:S01]  /*01f0*/  HFMA2.MMA R16, -RZ, RZ, 1.625, 0 ;  /* 0x3e800000ff107435 */ /* 0x010fe200000001ff */
[----:B------:R-:W0:Y:S02]  /*0200*/  LDC.64 R8, c[0x0][0x240] ;  /* 0x00009000ff087b82 */ /* 0x000e240000000a00 */
[----:B------:R-:W2:Y:S01]  /*0210*/  LDG.E.EL R13, desc[UR4][R22.64] ;  /* 0x00000004160d7981 */ /* 0x000ea2000c2e1900 */
[----:B------:R-:W-:-:S04]  /*0220*/  FADD R10, R10, 9.9999997473787516356e-06 ;  /* 0x3727c5ac0a0a7421 */ /* 0x000fc80000000000 */
[----:B------:R-:W1:Y:S02]  /*0230*/  MUFU.SQRT R15, R10 ;  /* 0x0000000a000f7308 */ /* 0x000e640000002000 */
[C---:B-1----:R-:W-:Y:S02]  /*0240*/  FSETP.GT.AND P0, PT, R15.reuse, 8.50705917302346158658e+37, PT ;  /* 0x7e8000000f00780b */ /* 0x042fe40003f04000 */
[----:B------:R-:W-:-:S11]  /*0250*/  FSETP.GEU.AND P1, PT, R15, 1.175494350822287508e-38, PT ;  /* 0x008000000f00780b */ /* 0x000fd60003f2e000 */
[----:B------:R-:W-:-:S04]  /*0260*/  @P0 FMUL R15, R15, 0.25 ;  /* 0x3e8000000f0f0820 */ /* 0x000fc80000400000 */
[----:B------:R-:W-:-:S06]  /*0270*/  @!P1 FMUL R15, R15, 16777216 ;  /* 0x4b8000000f0f9820 */ /* 0x000fcc0000400000 */
[----:B------:R-:W1:Y:S01]  /*0280*/  MUFU.RCP R15, R15 ;  /* 0x0000000f000f7308 */ /* 0x000e620000001000 */
[----:B------:R-:W-:Y:S01]  /*0290*/  FSEL R16, R16, 1, P0 ;  /* 0x3f80000010107808 */ /* 0x000fe20000000000 */
[--C-:B-----5:R-:W-:Y:S01]  /*02a0*/  FADD R4, R4, R11.reuse ;  /* 0x0000000b04047221 */ /* 0x120fe20000000000 */
[--C-:B------:R-:W-:Y:S01]  /*02b0*/  FADD R5, R5, R11.reuse ;  /* 0x0000000b05057221 */ /* 0x100fe20000000000 */
[--C-:B------:R-:W-:Y:S02]  /*02c0*/  FADD R6, R6, R11.reuse ;  /* 0x0000000b06067221 */ /* 0x100fe40000000000 */
[----:B------:R-:W-:Y:S01]  /*02d0*/  @!P1 FMUL R16, R16, 16777216 ;  /* 0x4b80000010109820 */ /* 0x000fe20000400000 */
[----:B------:R-:W-:Y:S01]  /*02e0*/  FADD R7, R7, R11 ;  /* 0x0000000b07077221 */ /* 0x000fe20000000000 */
[C---:B------:R-:W-:Y:S01]  /*02f0*/  FADD R11, -R14.reuse, R4 ;  /* 0x000000040e0b7221 */ /* 0x040fe20000000100 */
[C---:B------:R-:W-:Y:S02]  /*0300*/  FADD R17, -R14.reuse, R6 ;  /* 0x000000060e117221 */ /* 0x040fe40000000100 */
[C---:B------:R-:W-:Y:S01]  /*0310*/  FADD R19, -R14.reuse, R7 ;  /* 0x000000070e137221 */ /* 0x040fe20000000100 */
[----:B-1----:R-:W-:Y:S01]  /*0320*/  FMUL R16, R15, R16 ;  /* 0x000000100f107220 */ /* 0x002fe20000400000 */
[----:B------:R-:W-:-:S03]  /*0330*/  FADD R15, -R14, R5 ;  /* 0x000000050e0f7221 */ /* 0x000fc60000000100 */
[C---:B------:R-:W-:Y:S01]  /*0340*/  FMUL R11, R16.reuse, R11 ;  /* 0x0000000b100b7220 */ /* 0x040fe20000400000 */
[C---:B------:R-:W-:Y:S01]  /*0350*/  FMUL R14, R16.reuse, R15 ;  /* 0x0000000f100e7220 */ /* 0x040fe20000400000 */
[C---:B------:R-:W-:Y:S01]  /*0360*/  FMUL R10, R16.reuse, R17 ;  /* 0x00000011100a7220 */ /* 0x040fe20000400000 */
[----:B------:R-:W-:Y:S01]  /*0370*/  FMUL R16, R16, R19 ;  /* 0x0000001310107220 */ /* 0x000fe20000400000 */
[C-C-:B--2---:R-:W-:Y:S01]  /*0380*/  FFMA R11, R12.reuse, R11, R13.reuse ;  /* 0x0000000b0c0b7223 */ /* 0x144fe2000000000d */
[C-C-:B------:R-:W-:Y:S01]  /*0390*/  FFMA R14, R12.reuse, R14, R13.reuse ;  /* 0x0000000e0c0e7223 */ /* 0x140fe2000000000d */
[C-C-:B------:R-:W-:Y:S01]  /*03a0*/  FFMA R10, R12.reuse, R10, R13.reuse ;  /* 0x0000000a0c0a7223 */ /* 0x140fe2000000000d */
[----:B------:R-:W-:Y:S02]  /*03b0*/  FFMA R16, R12, R16, R13 ;  /* 0x000000100c107223 */ /* 0x000fe4000000000d */
[----:B------:R-:W-:Y:S02]  /*03c0*/  FSETP.GEU.AND P3, PT, R11, RZ, PT ;  /* 0x000000ff0b00720b */ /* 0x000fe40003f6e000 */
[----:B------:R-:W-:-:S02]  /*03d0*/  FSETP.GEU.AND P2, PT, R14, RZ, PT ;  /* 0x000000ff0e00720b */ /* 0x000fc40003f4e000 */
[----:B------:R-:W-:Y:S02]  /*03e0*/  FSETP.GEU.AND P1, PT, R10, RZ, PT ;  /* 0x000000ff0a00720b */ /* 0x000fe40003f2e000 */
[----:B------:R-:W-:Y:S01]  /*03f0*/  FSETP.GEU.AND P0, PT, R16, RZ, PT ;  /* 0x000000ff1000720b */ /* 0x000fe20003f0e000 */
[----:B0-----:R-:W-:Y:S01]  /*0400*/  IMAD.WIDE R12, R0, 0x4, R8 ;  /* 0x00000004000c7825 */ /* 0x001fe200078e0208 */
[----:B------:R-:W-:Y:S02]  /*0410*/  SEL R8, R11, RZ, P3 ;  /* 0x000000ff0b087207 */ /* 0x000fe40001800000 */
[----:B------:R-:W-:Y:S02]  /*0420*/  SEL R9, R14, RZ, P2 ;  /* 0x000000ff0e097207 */ /* 0x000fe40001000000 */
[----:B------:R-:W-:Y:S02]  /*0430*/  SEL R10, R10, RZ, P1 ;  /* 0x000000ff0a0a7207 */ /* 0x000fe40000800000 */
[----:B------:R-:W-:Y:S01]  /*0440*/  SEL R11, R16, RZ, P0 ;  /* 0x000000ff100b7207 */ /* 0x000fe20000000000 */
[----:B------:R-:W-:Y:S04]  /*0450*/  STG.E.128 desc[UR4][R2.64], R4 ;  /* 0x0000000402007986 */ /* 0x000fe8000c101d04 */
[----:B------:R-:W-:Y:S01]  /*0460*/  STG.E.128 desc[UR4][R12.64], R8 ;  /* 0x000000080c007986 */ /* 0x000fe2000c101d04 */
[----:B------:R-:W-:Y:S05]  /*0470*/  EXIT ;  /* 0x000000000000794d */ /* 0x000fea0003800000 */
.L_x_0:
[----:B------:R-:W-:-:S00]  /*0480*/  BRA `(.L_x_0) ;  /* 0xfffffffc00fc7947 */ /* 0x000fc0000383ffff */
[----:B------:R-:W-:-:S00]  /*0490*/  NOP ;  /* 0x0000000000007918 */ /* 0x000fc00000000000 */
        /* <DEDUP_REMOVED lines=14> */
.L_x_1:


//--------------------- .nv.global.init           --------------------------
	.section	.nv.global.init,"aw",@progbits
.nv.global.init:
	.type		_$_str,@object
	.size		_$_str,(_$_str_$_2 - _$_str)
_$_str:
        /*0000*/ 	.byte	0x5f, 0x5f, 0x43, 0x55, 0x44, 0x41, 0x5f, 0x46, 0x54, 0x5a, 0x00
	.type		_$_str_$_2,@object
	.size		_$_str_$_2,(.L_1 - _$_str_$_2)
_$_str_$_2:
        /*000b*/ 	.byte	0x5f, 0x5f, 0x43, 0x55, 0x44, 0x41, 0x5f, 0x50, 0x52, 0x45, 0x43, 0x5f, 0x53, 0x51, 0x52, 0x54
        /*001b*/ 	.byte	0x00
.L_1:


//--------------------- .nv.constant0.triton_poi_fused__native_batch_norm_legit_no_training_convolution_relu_4 --------------------------
	.section	.nv.constant0.triton_poi_fused__native_batch_norm_legit_no_training_convolution_relu_4,"a",@progbits
	.sectionflags	@""
	.align	4
.nv.constant0.triton_poi_fused__native_batch_norm_legit_no_training_convolution_relu_4:
	.zero		588
